//
// Generated by NVIDIA NVVM Compiler
//
// Compiler Build ID: CL-36424714
// Cuda compilation tools, release 13.0, V13.0.88
// Based on NVVM 20.0.0
//

.version 9.0
.target sm_100
.address_size 64

	// .globl	_Z14dot_product_cuPiPKiS1_

.visible .entry _Z14dot_product_cuPiPKiS1_(
	.param .u64 .ptr .align 1 _Z14dot_product_cuPiPKiS1__param_0,
	.param .u64 .ptr .align 1 _Z14dot_product_cuPiPKiS1__param_1,
	.param .u64 .ptr .align 1 _Z14dot_product_cuPiPKiS1__param_2
)
{
	.reg .b32 	%r<5>;
	.reg .b64 	%rd<11>;

	ld.param.u64 	%rd1, [_Z14dot_product_cuPiPKiS1__param_0];
	ld.param.u64 	%rd2, [_Z14dot_product_cuPiPKiS1__param_1];
	ld.param.u64 	%rd3, [_Z14dot_product_cuPiPKiS1__param_2];
	cvta.to.global.u64 	%rd4, %rd1;
	cvta.to.global.u64 	%rd5, %rd3;
	cvta.to.global.u64 	%rd6, %rd2;
	mov.u32 	%r1, %tid.x;
	mul.wide.u32 	%rd7, %r1, 4;
	add.s64 	%rd8, %rd6, %rd7;
	ld.global.u32 	%r2, [%rd8];
	add.s64 	%rd9, %rd5, %rd7;
	ld.global.u32 	%r3, [%rd9];
	add.s32 	%r4, %r3, %r2;
	add.s64 	%rd10, %rd4, %rd7;
	st.global.u32 	[%rd10], %r4;
	ret;

}


// ===== COMPILED SASS (sm_100) =====

	.target	sm_100

	.elftype	@"ET_EXEC"


//--------------------- .note.nv.tkinfo           --------------------------
	.section	.note.nv.tkinfo,"",@"SHT_NOTE"
	.sectionflags	@"SHF_NOTE_NV_TKINFO"
	.tkinfo
        /*0018*/ 	.word	0x00000002
        /*0030*/ 	.string	""
        /*0030*/ 	.string	"ptxas"
        /*0030*/ 	.string	"Cuda compilation tools, release 13.0, V13.0.88"
        /*0030*/ 	.string	"Build cuda_13.0.r13.0/compiler.36424714_0"
        /*0030*/ 	.string	"-arch sm_100 -m 64 "



//--------------------- .note.nv.cuinfo           --------------------------
	.section	.note.nv.cuinfo,"",@"SHT_NOTE"
	.sectionflags	@"SHF_NOTE_NV_CUINFO"
        /*0018*/ 	.short	0x0002
        /*001a*/ 	.short	0x0064
        /*001c*/ 	.short	0x0082
	.zero		2


//--------------------- .nv.info                  --------------------------
	.section	.nv.info,"",@"SHT_CUDA_INFO"
	.align	4


	//----- nvinfo : EIATTR_REGCOUNT
	.align		4
        /*0000*/ 	.byte	0x04, 0x2f
        /*0002*/ 	.short	(.L_1 - .L_0)
	.align		4
.L_0:
        /*0004*/ 	.word	index@(_Z14dot_product_cuPiPKiS1_)
        /*0008*/ 	.word	0x0000000c


	//----- nvinfo : EIATTR_FRAME_SIZE
	.align		4
.L_1:
        /*000c*/ 	.byte	0x04, 0x11
        /*000e*/ 	.short	(.L_3 - .L_2)
	.align		4
.L_2:
        /*0010*/ 	.word	index@(_Z14dot_product_cuPiPKiS1_)
        /*0014*/ 	.word	0x00000000


	//----- nvinfo : EIATTR_MIN_STACK_SIZE
	.align		4
.L_3:
        /*0018*/ 	.byte	0x04, 0x12
        /*001a*/ 	.short	(.L_5 - .L_4)
	.align		4
.L_4:
        /*001c*/ 	.word	index@(_Z14dot_product_cuPiPKiS1_)
        /*0020*/ 	.word	0x00000000
.L_5:


//--------------------- .nv.compat                --------------------------
	.section	.nv.compat,"",@"SHT_CUDA_COMPAT_INFO"
	.align	4
        /*0000*/ 	.byte	0x02, 0x09, 0x00, 0x00, 0x02, 0x02, 0x01, 0x00, 0x02, 0x05, 0x05, 0x00, 0x03, 0x07, 0x01, 0x01
        /*0010*/ 	.byte	0x02, 0x03, 0x00, 0x00, 0x02, 0x06, 0x01, 0x00, 0x04, 0x0b, 0x08, 0x00, 0x09, 0x00, 0x00, 0x00
        /*0020*/ 	.byte	0x00, 0x00, 0x00, 0x00


//--------------------- .nv.info._Z14dot_product_cuPiPKiS1_ --------------------------
	.section	.nv.info._Z14dot_product_cuPiPKiS1_,"",@"SHT_CUDA_INFO"
	.sectionflags	@""
	.align	4


	//----- nvinfo : EIATTR_CUDA_API_VERSION
	.align		4
        /*0000*/ 	.byte	0x04, 0x37
        /*0002*/ 	.short	(.L_7 - .L_6)
.L_6:
        /*0004*/ 	.word	0x00000082


	//----- nvinfo : EIATTR_KPARAM_INFO
	.align		4
.L_7:
        /*0008*/ 	.byte	0x04, 0x17
        /*000a*/ 	.short	(.L_9 - .L_8)
.L_8:
        /*000c*/ 	.word	0x00000000
        /*0010*/ 	.short	0x0002
        /*0012*/ 	.short	0x0010
        /*0014*/ 	.byte	0x00, 0xf5, 0x21, 0x00


	//----- nvinfo : EIATTR_KPARAM_INFO
	.align		4
.L_9:
        /*0018*/ 	.byte	0x04, 0x17
        /*001a*/ 	.short	(.L_11 - .L_10)
.L_10:
        /*001c*/ 	.word	0x00000000
        /*0020*/ 	.short	0x0001
        /*0022*/ 	.short	0x0008
        /*0024*/ 	.byte	0x00, 0xf5, 0x21, 0x00


	//----- nvinfo : EIATTR_KPARAM_INFO
	.align		4
.L_11:
        /*0028*/ 	.byte	0x04, 0x17
        /*002a*/ 	.short	(.L_13 - .L_12)
.L_12:
        /*002c*/ 	.word	0x00000000
        /*0030*/ 	.short	0x0000
        /*0032*/ 	.short	0x0000
        /*0034*/ 	.byte	0x00, 0xf5, 0x21, 0x00


	//----- nvinfo : EIATTR_SPARSE_MMA_MASK
	.align		4
.L_13:
        /*0038*/ 	.byte	0x03, 0x50
        /*003a*/ 	.short	0x0000


	//----- nvinfo : EIATTR_MAXREG_COUNT
	.align		4
        /*003c*/ 	.byte	0x03, 0x1b
        /*003e*/ 	.short	0x00ff


	//----- nvinfo : EIATTR_MERCURY_ISA_VERSION
	.align		4
        /*0040*/ 	.byte	0x03, 0x5f
        /*0042*/ 	.short	0x0101


	//----- nvinfo : EIATTR_VRC_CTA_INIT_COUNT
	.align		4
        /*0044*/ 	.byte	0x02, 0x4a
	.zero		1
	.zero		1


	//----- nvinfo : EIATTR_EXIT_INSTR_OFFSETS
	.align		4
        /*0048*/ 	.byte	0x04, 0x1c
        /*004a*/ 	.short	(.L_15 - .L_14)


	//   ....[0]....
.L_14:
        /*004c*/ 	.word	0x000000d0


	//----- nvinfo : EIATTR_CBANK_PARAM_SIZE
	.align		4
.L_15:
        /*0050*/ 	.byte	0x03, 0x19
        /*0052*/ 	.short	0x0018


	//----- nvinfo : EIATTR_PARAM_CBANK
	.align		4
        /*0054*/ 	.byte	0x04, 0x0a
        /*0056*/ 	.short	(.L_17 - .L_16)
	.align		4
.L_16:
        /*0058*/ 	.word	index@(.nv.constant0._Z14dot_product_cuPiPKiS1_)
        /*005c*/ 	.short	0x0380
        /*005e*/ 	.short	0x0018


	//----- nvinfo : EIATTR_SW_WAR
	.align		4
.L_17:
        /*0060*/ 	.byte	0x04, 0x36
        /*0062*/ 	.short	(.L_19 - .L_18)
.L_18:
        /*0064*/ 	.word	0x00000008
.L_19:


//--------------------- .nv.callgraph             --------------------------
	.section	.nv.callgraph,"",@"SHT_CUDA_CALLGRAPH"
	.align	4
	.sectionentsize	8
	.align		4
        /*0000*/ 	.word	0x00000000
	.align		4
        /*0004*/ 	.word	0xffffffff
	.align		4
        /*0008*/ 	.word	0x00000000
	.align		4
        /*000c*/ 	.word	0xfffffffe
	.align		4
        /*0010*/ 	.word	0x00000000
	.align		4
        /*0014*/ 	.word	0xfffffffd
	.align		4
        /*0018*/ 	.word	0x00000000
	.align		4
        /*001c*/ 	.word	0xfffffffc


//--------------------- .text._Z14dot_product_cuPiPKiS1_ --------------------------
	.section	.text._Z14dot_product_cuPiPKiS1_,"ax",@progbits
	.align	128
        .global         _Z14dot_product_cuPiPKiS1_
        .type           _Z14dot_product_cuPiPKiS1_,@function
        .size           _Z14dot_product_cuPiPKiS1_,(.L_x_1 - _Z14dot_product_cuPiPKiS1_)
        .other          _Z14dot_product_cuPiPKiS1_,@"STO_CUDA_ENTRY STV_DEFAULT"
_Z14dot_product_cuPiPKiS1_:
.text._Z14dot_product_cuPiPKiS1_:
[----:B------:R-:W-:Y:S01]  /*0000*/  LDC R1, c[0x0][0x37c] ;  /* 0x0000df00ff017b82 */ /* 0x000fe20000000800 */
[----:B------:R-:W0:Y:S07]  /*0010*/  S2R R9, SR_TID.X ;  /* 0x0000000000097919 */ /* 0x000e2e0000002100 */
[----:B------:R-:W0:Y:S01]  /*0020*/  LDC.64 R2, c[0x0][0x388] ;  /* 0x0000e200ff027b82 */ /* 0x000e220000000a00 */
[----:B------:R-:W1:Y:S07]  /*0030*/  LDCU.64 UR4, c[0x0][0x358] ;  /* 0x00006b00ff0477ac */ /* 0x000e6e0008000a00 */
[----:B------:R-:W2:Y:S08]  /*0040*/  LDC.64 R4, c[0x0][0x390] ;  /* 0x0000e400ff047b82 */ /* 0x000eb00000000a00 */
[----:B------:R-:W3:Y:S01]  /*0050*/  LDC.64 R6, c[0x0][0x380] ;  /* 0x0000e000ff067b82 */ /* 0x000ee20000000a00 */
[----:B0-----:R-:W-:-:S04]  /*0060*/  IMAD.WIDE.U32 R2, R9, 0x4, R2 ;  /* 0x0000000409027825 */ /* 0x001fc800078e0002 */
[C---:B--2---:R-:W-:Y:S02]  /*0070*/  IMAD.WIDE.U32 R4, R9.reuse, 0x4, R4 ;  /* 0x0000000409047825 */ /* 0x044fe400078e0004 */
[----:B-1----:R-:W2:Y:S04]  /*0080*/  LDG.E R2, desc[UR4][R2.64] ;  /* 0x0000000402027981 */ /* 0x002ea8000c1e1900 */
[----:B------:R-:W2:Y:S01]  /*0090*/  LDG.E R5, desc[UR4][R4.64] ;  /* 0x0000000404057981 */ /* 0x000ea2000c1e1900 */
[----:B---3--:R-:W-:Y:S01]  /*00a0*/  IMAD.WIDE.U32 R6, R9, 0x4, R6 ;  /* 0x0000000409067825 */ /* 0x008fe200078e0006 */
[----:B--2---:R-:W-:-:S05]  /*00b0*/  IADD3 R9, PT, PT, R2, R5, RZ ;  /* 0x0000000502097210 */ /* 0x004fca0007ffe0ff */
[----:B------:R-:W-:Y:S01]  /*00c0*/  STG.E desc[UR4][R6.64], R9 ;  /* 0x0000000906007986 */ /* 0x000fe2000c101904 */
[----:B------:R-:W-:Y:S05]  /*00d0*/  EXIT ;  /* 0x000000000000794d */ /* 0x000fea0003800000 */
.L_x_0:
[----:B------:R-:W-:-:S00]  /*00e0*/  BRA `(.L_x_0) ;  /* 0xfffffffc00fc7947 */ /* 0x000fc0000383ffff */
[----:B------:R-:W-:-:S00]  /*00f0*/  NOP ;  /* 0x0000000000007918 */ /* 0x000fc00000000000 */
        /* <DEDUP_REMOVED lines=8> */
.L_x_1:


//--------------------- .nv.shared.reserved.0     --------------------------
	.section	.nv.shared.reserved.0,"aw",@nobits
	.weak		__nv_reservedSMEM_offset_0_alias
	.size		__nv_reservedSMEM_offset_0_alias, 0, 64
	.other		__nv_reservedSMEM_offset_0_alias,@"STO_CUDA_RESERVED_SHARED STV_DEFAULT"
__nv_reservedSMEM_offset_0_alias:
	.zero		0
	.zero		64


//--------------------- .nv.constant0._Z14dot_product_cuPiPKiS1_ --------------------------
	.section	.nv.constant0._Z14dot_product_cuPiPKiS1_,"a",@progbits
	.sectionflags	@""
	.align	4
.nv.constant0._Z14dot_product_cuPiPKiS1_:
	.zero		920


//--------------------- SYMBOLS --------------------------

	.type		.nv.reservedSmem.offset0,@object
	.size		.nv.reservedSmem.offset0,0x4
